//
// Generated by NVIDIA NVVM Compiler
//
// Compiler Build ID: CL-36424714
// Cuda compilation tools, release 13.0, V13.0.88
// Based on NVVM 20.0.0
//

.version 9.0
.target sm_100
.address_size 64

	// .globl	rotary_emb

.visible .entry rotary_emb(
	.param .u64 .ptr .align 1 rotary_emb_param_0,
	.param .u64 .ptr .align 1 rotary_emb_param_1,
	.param .u64 .ptr .align 1 rotary_emb_param_2,
	.param .u64 .ptr .align 1 rotary_emb_param_3,
	.param .u64 rotary_emb_param_4,
	.param .u64 rotary_emb_param_5,
	.param .u64 rotary_emb_param_6,
	.param .u64 rotary_emb_param_7,
	.param .u64 rotary_emb_param_8,
	.param .u64 rotary_emb_param_9,
	.param .u64 rotary_emb_param_10
)
{
	.reg .pred 	%p<4>;
	.reg .b16 	%rs<9>;
	.reg .b32 	%r<16>;
	.reg .b32 	%f<19>;
	.reg .b64 	%rd<64>;

	ld.param.u64 	%rd22, [rotary_emb_param_1];
	ld.param.u64 	%rd23, [rotary_emb_param_2];
	ld.param.u64 	%rd24, [rotary_emb_param_3];
	ld.param.u64 	%rd15, [rotary_emb_param_4];
	cvta.to.global.u64 	%rd1, %rd22;
	cvta.to.global.u64 	%rd2, %rd24;
	cvta.to.global.u64 	%rd3, %rd23;
	mov.u32 	%r7, %ctaid.z;
	cvt.u64.u32 	%rd4, %r7;
	mov.u32 	%r8, %tid.x;
	mov.u32 	%r9, %tid.y;
	mov.u32 	%r10, %ntid.x;
	mad.lo.s32 	%r15, %r9, %r10, %r8;
	cvt.u64.u32 	%rd63, %r15;
	mov.u32 	%r11, %ntid.y;
	mul.lo.s32 	%r2, %r10, %r11;
	setp.le.u64 	%p1, %rd15, %rd63;
	@%p1 bra 	$L__BB0_5;
	ld.param.u64 	%rd59, [rotary_emb_param_9];
	ld.param.u64 	%rd58, [rotary_emb_param_8];
	ld.param.u64 	%rd54, [rotary_emb_param_5];
	mov.u32 	%r12, %ctaid.y;
	cvt.u64.u32 	%rd25, %r12;
	mov.u32 	%r13, %ctaid.x;
	cvt.u64.u32 	%rd26, %r13;
	mul.lo.s64 	%rd27, %rd54, %rd26;
	mad.lo.s64 	%rd6, %rd58, %rd25, %rd27;
	mul.lo.s64 	%rd7, %rd59, %rd4;
	mov.u64 	%rd62, %rd63;
	mov.u32 	%r14, %r15;
$L__BB0_2:
	ld.param.u64 	%rd60, [rotary_emb_param_10];
	ld.param.u64 	%rd55, [rotary_emb_param_6];
	ld.param.u64 	%rd52, [rotary_emb_param_0];
	mad.lo.s64 	%rd28, %rd62, %rd55, %rd6;
	add.s64 	%rd29, %rd28, %rd7;
	cvta.to.global.u64 	%rd30, %rd52;
	shl.b64 	%rd31, %rd29, 1;
	add.s64 	%rd32, %rd30, %rd31;
	ld.global.u16 	%rs1, [%rd32];
	// begin inline asm
	{  cvt.f32.f16 %f1, %rs1;}

	// end inline asm
	shl.b64 	%rd10, %rd60, 1;
	add.s64 	%rd33, %rd32, %rd10;
	ld.global.u16 	%rs2, [%rd33];
	// begin inline asm
	{  cvt.f32.f16 %f2, %rs2;}

	// end inline asm
	add.s64 	%rd34, %rd1, %rd31;
	add.s64 	%rd35, %rd34, %rd10;
	mad.lo.s64 	%rd36, %rd62, %rd60, %rd4;
	shl.b64 	%rd37, %rd36, 2;
	add.s64 	%rd38, %rd3, %rd37;
	ld.global.f32 	%f5, [%rd38];
	add.s64 	%rd39, %rd2, %rd37;
	ld.global.f32 	%f6, [%rd39];
	mul.f32 	%f7, %f1, %f5;
	mul.f32 	%f8, %f2, %f6;
	sub.f32 	%f3, %f7, %f8;
	// begin inline asm
	{  cvt.rn.f16.f32 %rs3, %f3;}

	// end inline asm
	st.global.u16 	[%rd34], %rs3;
	mul.f32 	%f9, %f1, %f6;
	fma.rn.f32 	%f4, %f2, %f5, %f9;
	// begin inline asm
	{  cvt.rn.f16.f32 %rs4, %f4;}

	// end inline asm
	st.global.u16 	[%rd35], %rs4;
	add.s32 	%r14, %r14, %r2;
	cvt.s64.s32 	%rd62, %r14;
	setp.gt.u64 	%p2, %rd15, %rd62;
	@%p2 bra 	$L__BB0_2;
	ld.param.u64 	%rd57, [rotary_emb_param_7];
	add.s64 	%rd8, %rd6, %rd57;
$L__BB0_4:
	ld.param.u64 	%rd61, [rotary_emb_param_10];
	ld.param.u64 	%rd56, [rotary_emb_param_6];
	ld.param.u64 	%rd53, [rotary_emb_param_0];
	mad.lo.s64 	%rd40, %rd63, %rd56, %rd8;
	add.s64 	%rd41, %rd40, %rd7;
	cvta.to.global.u64 	%rd42, %rd53;
	shl.b64 	%rd43, %rd41, 1;
	add.s64 	%rd44, %rd42, %rd43;
	ld.global.u16 	%rs5, [%rd44];
	// begin inline asm
	{  cvt.f32.f16 %f10, %rs5;}

	// end inline asm
	add.s64 	%rd45, %rd44, %rd10;
	ld.global.u16 	%rs6, [%rd45];
	// begin inline asm
	{  cvt.f32.f16 %f11, %rs6;}

	// end inline asm
	add.s64 	%rd46, %rd1, %rd43;
	add.s64 	%rd47, %rd46, %rd10;
	mad.lo.s64 	%rd48, %rd63, %rd61, %rd4;
	shl.b64 	%rd49, %rd48, 2;
	add.s64 	%rd50, %rd3, %rd49;
	ld.global.f32 	%f14, [%rd50];
	add.s64 	%rd51, %rd2, %rd49;
	ld.global.f32 	%f15, [%rd51];
	mul.f32 	%f16, %f10, %f14;
	mul.f32 	%f17, %f11, %f15;
	sub.f32 	%f12, %f16, %f17;
	// begin inline asm
	{  cvt.rn.f16.f32 %rs7, %f12;}

	// end inline asm
	st.global.u16 	[%rd46], %rs7;
	mul.f32 	%f18, %f10, %f15;
	fma.rn.f32 	%f13, %f11, %f14, %f18;
	// begin inline asm
	{  cvt.rn.f16.f32 %rs8, %f13;}

	// end inline asm
	st.global.u16 	[%rd47], %rs8;
	add.s32 	%r15, %r15, %r2;
	cvt.s64.s32 	%rd63, %r15;
	setp.gt.u64 	%p3, %rd15, %rd63;
	@%p3 bra 	$L__BB0_4;
$L__BB0_5:
	ret;

}


// ===== COMPILED SASS (sm_100) =====

	.target	sm_100

	.elftype	@"ET_EXEC"


//--------------------- .note.nv.tkinfo           --------------------------
	.section	.note.nv.tkinfo,"",@"SHT_NOTE"
	.sectionflags	@"SHF_NOTE_NV_TKINFO"
	.tkinfo
        /*0018*/ 	.word	0x00000002
        /*0030*/ 	.string	""
        /*0030*/ 	.string	"ptxas"
        /*0030*/ 	.string	"Cuda compilation tools, release 13.0, V13.0.88"
        /*0030*/ 	.string	"Build cuda_13.0.r13.0/compiler.36424714_0"
        /*0030*/ 	.string	"-arch sm_100 -m 64 "



//--------------------- .note.nv.cuinfo           --------------------------
	.section	.note.nv.cuinfo,"",@"SHT_NOTE"
	.sectionflags	@"SHF_NOTE_NV_CUINFO"
        /*0018*/ 	.short	0x0002
        /*001a*/ 	.short	0x0064
        /*001c*/ 	.short	0x0082
	.zero		2


//--------------------- .nv.info                  --------------------------
	.section	.nv.info,"",@"SHT_CUDA_INFO"
	.align	4


	//----- nvinfo : EIATTR_REGCOUNT
	.align		4
        /*0000*/ 	.byte	0x04, 0x2f
        /*0002*/ 	.short	(.L_1 - .L_0)
	.align		4
.L_0:
        /*0004*/ 	.word	index@(rotary_emb)
        /*0008*/ 	.word	0x00000020


	//----- nvinfo : EIATTR_FRAME_SIZE
	.align		4
.L_1:
        /*000c*/ 	.byte	0x04, 0x11
        /*000e*/ 	.short	(.L_3 - .L_2)
	.align		4
.L_2:
        /*0010*/ 	.word	index@(rotary_emb)
        /*0014*/ 	.word	0x00000000


	//----- nvinfo : EIATTR_MIN_STACK_SIZE
	.align		4
.L_3:
        /*0018*/ 	.byte	0x04, 0x12
        /*001a*/ 	.short	(.L_5 - .L_4)
	.align		4
.L_4:
        /*001c*/ 	.word	index@(rotary_emb)
        /*0020*/ 	.word	0x00000000
.L_5:


//--------------------- .nv.compat                --------------------------
	.section	.nv.compat,"",@"SHT_CUDA_COMPAT_INFO"
	.align	4
        /*0000*/ 	.byte	0x02, 0x09, 0x00, 0x00, 0x02, 0x02, 0x01, 0x00, 0x02, 0x05, 0x05, 0x00, 0x03, 0x07, 0x01, 0x01
        /*0010*/ 	.byte	0x02, 0x03, 0x00, 0x00, 0x02, 0x06, 0x01, 0x00, 0x04, 0x0b, 0x08, 0x00, 0x09, 0x00, 0x00, 0x00
        /*0020*/ 	.byte	0x00, 0x00, 0x00, 0x00


//--------------------- .nv.info.rotary_emb       --------------------------
	.section	.nv.info.rotary_emb,"",@"SHT_CUDA_INFO"
	.sectionflags	@""
	.align	4


	//----- nvinfo : EIATTR_CUDA_API_VERSION
	.align		4
        /*0000*/ 	.byte	0x04, 0x37
        /*0002*/ 	.short	(.L_7 - .L_6)
.L_6:
        /*0004*/ 	.word	0x00000082


	//----- nvinfo : EIATTR_KPARAM_INFO
	.align		4
.L_7:
        /*0008*/ 	.byte	0x04, 0x17
        /*000a*/ 	.short	(.L_9 - .L_8)
.L_8:
        /*000c*/ 	.word	0x00000000
        /*0010*/ 	.short	0x000a
        /*0012*/ 	.short	0x0050
        /*0014*/ 	.byte	0x00, 0xf0, 0x21, 0x00


	//----- nvinfo : EIATTR_KPARAM_INFO
	.align		4
.L_9:
        /*0018*/ 	.byte	0x04, 0x17
        /*001a*/ 	.short	(.L_11 - .L_10)
.L_10:
        /*001c*/ 	.word	0x00000000
        /*0020*/ 	.short	0x0009
        /*0022*/ 	.short	0x0048
        /*0024*/ 	.byte	0x00, 0xf0, 0x21, 0x00


	//----- nvinfo : EIATTR_KPARAM_INFO
	.align		4
.L_11:
        /*0028*/ 	.byte	0x04, 0x17
        /*002a*/ 	.short	(.L_13 - .L_12)
.L_12:
        /*002c*/ 	.word	0x00000000
        /*0030*/ 	.short	0x0008
        /*0032*/ 	.short	0x0040
        /*0034*/ 	.byte	0x00, 0xf0, 0x21, 0x00


	//----- nvinfo : EIATTR_KPARAM_INFO
	.align		4
.L_13:
        /*0038*/ 	.byte	0x04, 0x17
        /*003a*/ 	.short	(.L_15 - .L_14)
.L_14:
        /*003c*/ 	.word	0x00000000
        /*0040*/ 	.short	0x0007
        /*0042*/ 	.short	0x0038
        /*0044*/ 	.byte	0x00, 0xf0, 0x21, 0x00


	//----- nvinfo : EIATTR_KPARAM_INFO
	.align		4
.L_15:
        /*0048*/ 	.byte	0x04, 0x17
        /*004a*/ 	.short	(.L_17 - .L_16)
.L_16:
        /*004c*/ 	.word	0x00000000
        /*0050*/ 	.short	0x0006
        /*0052*/ 	.short	0x0030
        /*0054*/ 	.byte	0x00, 0xf0, 0x21, 0x00


	//----- nvinfo : EIATTR_KPARAM_INFO
	.align		4
.L_17:
        /*0058*/ 	.byte	0x04, 0x17
        /*005a*/ 	.short	(.L_19 - .L_18)
.L_18:
        /*005c*/ 	.word	0x00000000
        /*0060*/ 	.short	0x0005
        /*0062*/ 	.short	0x0028
        /*0064*/ 	.byte	0x00, 0xf0, 0x21, 0x00


	//----- nvinfo : EIATTR_KPARAM_INFO
	.align		4
.L_19:
        /*0068*/ 	.byte	0x04, 0x17
        /*006a*/ 	.short	(.L_21 - .L_20)
.L_20:
        /*006c*/ 	.word	0x00000000
        /*0070*/ 	.short	0x0004
        /*0072*/ 	.short	0x0020
        /*0074*/ 	.byte	0x00, 0xf0, 0x21, 0x00


	//----- nvinfo : EIATTR_KPARAM_INFO
	.align		4
.L_21:
        /*0078*/ 	.byte	0x04, 0x17
        /*007a*/ 	.short	(.L_23 - .L_22)
.L_22:
        /*007c*/ 	.word	0x00000000
        /*0080*/ 	.short	0x0003
        /*0082*/ 	.short	0x0018
        /*0084*/ 	.byte	0x00, 0xf5, 0x21, 0x00


	//----- nvinfo : EIATTR_KPARAM_INFO
	.align		4
.L_23:
        /*0088*/ 	.byte	0x04, 0x17
        /*008a*/ 	.short	(.L_25 - .L_24)
.L_24:
        /*008c*/ 	.word	0x00000000
        /*0090*/ 	.short	0x0002
        /*0092*/ 	.short	0x0010
        /*0094*/ 	.byte	0x00, 0xf5, 0x21, 0x00


	//----- nvinfo : EIATTR_KPARAM_INFO
	.align		4
.L_25:
        /*0098*/ 	.byte	0x04, 0x17
        /*009a*/ 	.short	(.L_27 - .L_26)
.L_26:
        /*009c*/ 	.word	0x00000000
        /*00a0*/ 	.short	0x0001
        /*00a2*/ 	.short	0x0008
        /*00a4*/ 	.byte	0x00, 0xf5, 0x21, 0x00


	//----- nvinfo : EIATTR_KPARAM_INFO
	.align		4
.L_27:
        /*00a8*/ 	.byte	0x04, 0x17
        /*00aa*/ 	.short	(.L_29 - .L_28)
.L_28:
        /*00ac*/ 	.word	0x00000000
        /*00b0*/ 	.short	0x0000
        /*00b2*/ 	.short	0x0000
        /*00b4*/ 	.byte	0x00, 0xf5, 0x21, 0x00


	//----- nvinfo : EIATTR_SPARSE_MMA_MASK
	.align		4
.L_29:
        /*00b8*/ 	.byte	0x03, 0x50
        /*00ba*/ 	.short	0x0000


	//----- nvinfo : EIATTR_MAXREG_COUNT
	.align		4
        /*00bc*/ 	.byte	0x03, 0x1b
        /*00be*/ 	.short	0x00ff


	//----- nvinfo : EIATTR_MERCURY_ISA_VERSION
	.align		4
        /*00c0*/ 	.byte	0x03, 0x5f
        /*00c2*/ 	.short	0x0101


	//----- nvinfo : EIATTR_VRC_CTA_INIT_COUNT
	.align		4
        /*00c4*/ 	.byte	0x02, 0x4a
	.zero		1
	.zero		1


	//----- nvinfo : EIATTR_EXIT_INSTR_OFFSETS
	.align		4
        /*00c8*/ 	.byte	0x04, 0x1c
        /*00ca*/ 	.short	(.L_31 - .L_30)


	//   ....[0]....
.L_30:
        /*00cc*/ 	.word	0x000000a0


	//   ....[1]....
        /*00d0*/ 	.word	0x000008c0


	//----- nvinfo : EIATTR_CRS_STACK_SIZE
	.align		4
.L_31:
        /*00d4*/ 	.byte	0x04, 0x1e
        /*00d6*/ 	.short	(.L_33 - .L_32)
.L_32:
        /*00d8*/ 	.word	0x00000000


	//----- nvinfo : EIATTR_CBANK_PARAM_SIZE
	.align		4
.L_33:
        /*00dc*/ 	.byte	0x03, 0x19
        /*00de*/ 	.short	0x0058


	//----- nvinfo : EIATTR_PARAM_CBANK
	.align		4
        /*00e0*/ 	.byte	0x04, 0x0a
        /*00e2*/ 	.short	(.L_35 - .L_34)
	.align		4
.L_34:
        /*00e4*/ 	.word	index@(.nv.constant0.rotary_emb)
        /*00e8*/ 	.short	0x0380
        /*00ea*/ 	.short	0x0058


	//----- nvinfo : EIATTR_SW_WAR
	.align		4
.L_35:
        /*00ec*/ 	.byte	0x04, 0x36
        /*00ee*/ 	.short	(.L_37 - .L_36)
.L_36:
        /*00f0*/ 	.word	0x00000008
.L_37:


//--------------------- .nv.callgraph             --------------------------
	.section	.nv.callgraph,"",@"SHT_CUDA_CALLGRAPH"
	.align	4
	.sectionentsize	8
	.align		4
        /*0000*/ 	.word	0x00000000
	.align		4
        /*0004*/ 	.word	0xffffffff
	.align		4
        /*0008*/ 	.word	0x00000000
	.align		4
        /*000c*/ 	.word	0xfffffffe
	.align		4
        /*0010*/ 	.word	0x00000000
	.align		4
        /*0014*/ 	.word	0xfffffffd
	.align		4
        /*0018*/ 	.word	0x00000000
	.align		4
        /*001c*/ 	.word	0xfffffffc


//--------------------- .text.rotary_emb          --------------------------
	.section	.text.rotary_emb,"ax",@progbits
	.align	128
        .global         rotary_emb
        .type           rotary_emb,@function
        .size           rotary_emb,(.L_x_5 - rotary_emb)
        .other          rotary_emb,@"STO_CUDA_ENTRY STV_DEFAULT"
rotary_emb:
.text.rotary_emb:
[----:B------:R-:W-:Y:S01]  /*0000*/  LDC R1, c[0x0][0x37c] ;  /* 0x0000df00ff017b82 */ /* 0x000fe20000000800 */
[----:B------:R-:W0:Y:S01]  /*0010*/  S2R R0, SR_TID.X ;  /* 0x0000000000007919 */ /* 0x000e220000002100 */
[----:B------:R-:W0:Y:S01]  /*0020*/  LDCU UR8, c[0x0][0x360] ;  /* 0x00006c00ff0877ac */ /* 0x000e220008000800 */
[----:B------:R-:W0:Y:S01]  /*0030*/  S2R R3, SR_TID.Y ;  /* 0x0000000000037919 */ /* 0x000e220000002200 */
[----:B------:R-:W1:Y:S01]  /*0040*/  LDCU.64 UR16, c[0x0][0x3a0] ;  /* 0x00007400ff1077ac */ /* 0x000e620008000a00 */
[----:B------:R-:W2:Y:S01]  /*0050*/  LDCU UR4, c[0x0][0x364] ;  /* 0x00006c80ff0477ac */ /* 0x000ea20008000800 */
[----:B0-----:R-:W-:Y:S01]  /*0060*/  IMAD R0, R3, UR8, R0 ;  /* 0x0000000803007c24 */ /* 0x001fe2000f8e0200 */
[----:B--2---:R-:W-:-:S04]  /*0070*/  UIMAD UR8, UR8, UR4, URZ ;  /* 0x00000004080872a4 */ /* 0x004fc8000f8e02ff */
[----:B-1----:R-:W-:-:S04]  /*0080*/  ISETP.GE.U32.AND P0, PT, R0, UR16, PT ;  /* 0x0000001000007c0c */ /* 0x002fc8000bf06070 */
[----:B------:R-:W-:-:S13]  /*0090*/  ISETP.GE.U32.AND.EX P0, PT, RZ, UR17, PT, P0 ;  /* 0x00000011ff007c0c */ /* 0x000fda000bf06100 */
[----:B------:R-:W-:Y:S05]  /*00a0*/  @P0 EXIT ;  /* 0x000000000000094d */ /* 0x000fea0003800000 */
[----:B------:R-:W0:Y:S01]  /*00b0*/  S2UR UR7, SR_CTAID.X ;  /* 0x00000000000779c3 */ /* 0x000e220000002500 */
[----:B------:R-:W0:Y:S01]  /*00c0*/  LDCU.64 UR10, c[0x0][0x3a8] ;  /* 0x00007500ff0a77ac */ /* 0x000e220008000a00 */
[----:B------:R-:W-:Y:S01]  /*00d0*/  IMAD.MOV.U32 R22, RZ, RZ, R0 ;  /* 0x000000ffff167224 */ /* 0x000fe200078e0000 */
[----:B------:R-:W-:Y:S01]  /*00e0*/  BSSY.RECONVERGENT B0, `(.L_x_0) ;  /* 0x0000048000007945 */ /* 0x000fe20003800200 */
[----:B------:R-:W-:Y:S01]  /*00f0*/  IMAD.MOV.U32 R23, RZ, RZ, RZ ;  /* 0x000000ffff177224 */ /* 0x000fe200078e00ff */
[----:B------:R-:W1:Y:S01]  /*0100*/  LDCU.64 UR12, c[0x0][0x3c0] ;  /* 0x00007800ff0c77ac */ /* 0x000e620008000a00 */
[----:B------:R-:W-:Y:S02]  /*0110*/  MOV R24, R0 ;  /* 0x0000000000187202 */ /* 0x000fe40000000f00 */
[----:B------:R-:W1:Y:S01]  /*0120*/  S2UR UR6, SR_CTAID.Y ;  /* 0x00000000000679c3 */ /* 0x000e620000002600 */
[----:B------:R-:W2:Y:S01]  /*0130*/  LDCU.64 UR18, c[0x0][0x3d0] ;  /* 0x00007a00ff1277ac */ /* 0x000ea20008000a00 */
[----:B------:R-:W-:Y:S01]  /*0140*/  MOV R15, R22 ;  /* 0x00000016000f7202 */ /* 0x000fe20000000f00 */
[----:B------:R-:W-:Y:S01]  /*0150*/  IMAD.MOV.U32 R17, RZ, RZ, R23 ;  /* 0x000000ffff117224 */ /* 0x000fe200078e0017 */
[----:B------:R-:W3:Y:S04]  /*0160*/  LDCU.64 UR14, c[0x0][0x358] ;  /* 0x00006b00ff0e77ac */ /* 0x000ee80008000a00 */
[----:B------:R-:W4:Y:S01]  /*0170*/  S2UR UR9, SR_CTAID.Z ;  /* 0x00000000000979c3 */ /* 0x000f220000002700 */
[----:B0-----:R-:W-:-:S04]  /*0180*/  UIMAD.WIDE.U32 UR4, UR7, UR10, URZ ;  /* 0x0000000a070472a5 */ /* 0x001fc8000f8e00ff */
[----:B------:R-:W-:-:S04]  /*0190*/  UIMAD UR5, UR7, UR11, UR5 ;  /* 0x0000000b070572a4 */ /* 0x000fc8000f8e0205 */
[----:B-1----:R-:W-:Y:S02]  /*01a0*/  UIMAD.WIDE.U32 UR4, UR6, UR12, UR4 ;  /* 0x0000000c060472a5 */ /* 0x002fe4000f8e0004 */
[----:B--2---:R-:W-:Y:S02]  /*01b0*/  USHF.L.U32 UR12, UR18, 0x1, URZ ;  /* 0x00000001120c7899 */ /* 0x004fe400080006ff */
[----:B------:R-:W-:Y:S02]  /*01c0*/  UIMAD UR7, UR6, UR13, UR5 ;  /* 0x0000000d060772a4 */ /* 0x000fe4000f8e0205 */
[----:B---3--:R-:W-:-:S12]  /*01d0*/  USHF.L.U64.HI UR13, UR18, 0x1, UR19 ;  /* 0x00000001120d7899 */ /* 0x008fd80008010213 */
.L_x_1:
[----:B------:R-:W0:Y:S01]  /*01e0*/  LDC.64 R2, c[0x0][0x3b0] ;  /* 0x0000ec00ff027b82 */ /* 0x000e220000000a00 */
[----:B------:R-:W-:Y:S01]  /*01f0*/  UMOV UR6, UR4 ;  /* 0x0000000400067c82 */ /* 0x000fe20008000000 */
[----:B------:R-:W-:Y:S01]  /*0200*/  IMAD R12, R17, UR18, RZ ;  /* 0x00000012110c7c24 */ /* 0x000fe2000f8e02ff */
[----:B----4-:R-:W-:-:S03]  /*0210*/  MOV R16, UR9 ;  /* 0x0000000900107c02 */ /* 0x010fc60008000f00 */
[----:B------:R-:W-:Y:S02]  /*0220*/  IMAD R19, R15, UR19, R12 ;  /* 0x000000130f137c24 */ /* 0x000fe4000f8e020c */
[----:B------:R-:W1:Y:S08]  /*0230*/  LDC.64 R10, c[0x0][0x3c8] ;  /* 0x0000f200ff0a7b82 */ /* 0x000e700000000a00 */
[----:B------:R-:W2:Y:S01]  /*0240*/  LDC.64 R8, c[0x0][0x390] ;  /* 0x0000e400ff087b82 */ /* 0x000ea20000000a00 */
[----:B0-----:R-:W-:-:S02]  /*0250*/  IMAD R4, R17, R2, RZ ;  /* 0x0000000211047224 */ /* 0x001fc400078e02ff */
[----:B------:R-:W-:-:S04]  /*0260*/  IMAD.WIDE.U32 R26, R15, R2, UR6 ;  /* 0x000000060f1a7e25 */ /* 0x000fc8000f8e0002 */
[----:B------:R-:W-:Y:S02]  /*0270*/  IMAD R7, R15, R3, R4 ;  /* 0x000000030f077224 */ /* 0x000fe400078e0204 */
[----:B------:R-:W0:Y:S01]  /*0280*/  LDC.64 R4, c[0x0][0x380] ;  /* 0x0000e000ff047b82 */ /* 0x000e220000000a00 */
[----:B-1----:R-:W-:Y:S02]  /*0290*/  IMAD R11, R11, UR9, RZ ;  /* 0x000000090b0b7c24 */ /* 0x002fe4000f8e02ff */
[----:B------:R-:W-:Y:S02]  /*02a0*/  IMAD.IADD R27, R27, 0x1, R7 ;  /* 0x000000011b1b7824 */ /* 0x000fe400078e0207 */
[----:B------:R-:W-:Y:S02]  /*02b0*/  IMAD.MOV.U32 R17, RZ, RZ, RZ ;  /* 0x000000ffff117224 */ /* 0x000fe400078e00ff */
[----:B------:R-:W-:Y:S01]  /*02c0*/  IMAD.WIDE.U32 R26, R10, UR9, R26 ;  /* 0x000000090a1a7c25 */ /* 0x000fe2000f8e001a */
[----:B------:R-:W1:Y:S03]  /*02d0*/  LDC.64 R6, c[0x0][0x398] ;  /* 0x0000e600ff067b82 */ /* 0x000e660000000a00 */
[----:B------:R-:W-:Y:S01]  /*02e0*/  IMAD.SHL.U32 R25, R26, 0x2, RZ ;  /* 0x000000021a197824 */ /* 0x000fe200078e00ff */
[----:B------:R-:W-:Y:S01]  /*02f0*/  IADD3 R13, PT, PT, R27, R11, RZ ;  /* 0x0000000b1b0d7210 */ /* 0x000fe20007ffe0ff */
[----:B------:R-:W-:-:S03]  /*0300*/  IMAD.WIDE.U32 R16, R15, UR18, R16 ;  /* 0x000000120f107c25 */ /* 0x000fc6000f8e0010 */
[----:B------:R-:W-:Y:S02]  /*0310*/  SHF.L.U64.HI R26, R26, 0x1, R13 ;  /* 0x000000011a1a7819 */ /* 0x000fe4000001020d */
[----:B------:R-:W-:Y:S01]  /*0320*/  IADD3 R15, PT, PT, R17, R19, RZ ;  /* 0x00000013110f7210 */ /* 0x000fe20007ffe0ff */
[----:B------:R-:W-:-:S03]  /*0330*/  IMAD.SHL.U32 R19, R16, 0x4, RZ ;  /* 0x0000000410137824 */ /* 0x000fc600078e00ff */
[----:B------:R-:W-:Y:S02]  /*0340*/  SHF.L.U64.HI R20, R16, 0x2, R15 ;  /* 0x0000000210147819 */ /* 0x000fe4000001020f */
[----:B0-----:R-:W-:-:S04]  /*0350*/  IADD3 R12, P0, PT, R25, R4, RZ ;  /* 0x00000004190c7210 */ /* 0x001fc80007f1e0ff */
[----:B------:R-:W-:Y:S02]  /*0360*/  IADD3.X R13, PT, PT, R26, R5, RZ, P0, !PT ;  /* 0x000000051a0d7210 */ /* 0x000fe400007fe4ff */
[----:B------:R-:W-:Y:S02]  /*0370*/  IADD3 R14, P1, PT, R12, UR12, RZ ;  /* 0x0000000c0c0e7c10 */ /* 0x000fe4000ff3e0ff */
[----:B-1----:R-:W-:Y:S01]  /*0380*/  IADD3 R16, P0, PT, R19, R6, RZ ;  /* 0x0000000613107210 */ /* 0x002fe20007f1e0ff */
[----:B------:R-:W3:Y:S01]  /*0390*/  LDG.E.U16 R12, desc[UR14][R12.64] ;  /* 0x0000000e0c0c7981 */ /* 0x000ee2000c1e1500 */
[----:B------:R-:W-:Y:S02]  /*03a0*/  IADD3.X R15, PT, PT, R13, UR13, RZ, P1, !PT ;  /* 0x0000000d0d0f7c10 */ /* 0x000fe40008ffe4ff */
[----:B--2---:R-:W-:Y:S01]  /*03b0*/  IADD3 R18, P1, PT, R19, R8, RZ ;  /* 0x0000000813127210 */ /* 0x004fe20007f3e0ff */
[C---:B------:R-:W-:Y:S02]  /*03c0*/  IMAD.X R17, R20.reuse, 0x1, R7, P0 ;  /* 0x0000000114117824 */ /* 0x040fe400000e0607 */
[----:B------:R0:W2:Y:S01]  /*03d0*/  LDG.E.U16 R14, desc[UR14][R14.64] ;  /* 0x0000000e0e0e7981 */ /* 0x0000a2000c1e1500 */
[----:B------:R-:W-:-:S02]  /*03e0*/  IADD3.X R19, PT, PT, R20, R9, RZ, P1, !PT ;  /* 0x0000000914137210 */ /* 0x000fc40000ffe4ff */
[----:B------:R-:W1:Y:S01]  /*03f0*/  LDC.64 R20, c[0x0][0x388] ;  /* 0x0000e200ff147b82 */ /* 0x000e620000000a00 */
[----:B------:R4:W5:Y:S04]  /*0400*/  LDG.E R16, desc[UR14][R16.64] ;  /* 0x0000000e10107981 */ /* 0x000968000c1e1900 */
[----:B------:R-:W5:Y:S01]  /*0410*/  LDG.E R18, desc[UR14][R18.64] ;  /* 0x0000000e12127981 */ /* 0x000f62000c1e1900 */
[----:B0-----:R-:W-:Y:S02]  /*0420*/  IADD3 R15, PT, PT, R24, UR8, RZ ;  /* 0x00000008180f7c10 */ /* 0x001fe4000fffe0ff */
[----:B-1----:R-:W-:Y:S02]  /*0430*/  IADD3 R28, P0, PT, R25, R20, RZ ;  /* 0x00000014191c7210 */ /* 0x002fe40007f1e0ff */
[--C-:B----4-:R-:W-:Y:S01]  /*0440*/  SHF.R.S32.HI R17, RZ, 0x1f, R15.reuse ;  /* 0x0000001fff117819 */ /* 0x110fe2000001140f */
[----:B------:R-:W-:-:S02]  /*0450*/  IMAD.MOV.U32 R24, RZ, RZ, R15 ;  /* 0x000000ffff187224 */ /* 0x000fc400078e000f */
[----:B---3--:R-:W-:Y:S02]  /*0460*/  HADD2.F32 R27, -RZ, R12.H0_H0 ;  /* 0x2000000cff1b7230 */ /* 0x008fe40000004100 */
[----:B--2---:R-:W-:-:S05]  /*0470*/  HADD2.F32 R29, -RZ, R14.H0_H0 ;  /* 0x2000000eff1d7230 */ /* 0x004fca0000004100 */
[-C--:B-----5:R-:W-:Y:S01]  /*0480*/  FMUL R12, R29, R16.reuse ;  /* 0x000000101d0c7220 */ /* 0x0a0fe20000400000 */
[----:B------:R-:W-:-:S03]  /*0490*/  FMUL R16, R27, R16 ;  /* 0x000000101b107220 */ /* 0x000fc60000400000 */
[-C--:B------:R-:W-:Y:S01]  /*04a0*/  FFMA R27, R27, R18.reuse, -R12 ;  /* 0x000000121b1b7223 */ /* 0x080fe2000000080c */
[----:B------:R-:W-:Y:S01]  /*04b0*/  FFMA R13, R29, R18, R16 ;  /* 0x000000121d0d7223 */ /* 0x000fe20000000010 */
[----:B------:R-:W-:Y:S01]  /*04c0*/  IMAD.X R29, R26, 0x1, R21, P0 ;  /* 0x000000011a1d7824 */ /* 0x000fe200000e0615 */
[----:B------:R-:W-:Y:S02]  /*04d0*/  IADD3 R12, P0, PT, R28, UR12, RZ ;  /* 0x0000000c1c0c7c10 */ /* 0x000fe4000ff1e0ff */
[----:B------:R-:W-:Y:S02]  /*04e0*/  F2FP.F16.F32.PACK_AB R27, RZ, R27 ;  /* 0x0000001bff1b723e */ /* 0x000fe400000000ff */
[----:B------:R-:W-:Y:S02]  /*04f0*/  F2FP.F16.F32.PACK_AB R14, RZ, R13 ;  /* 0x0000000dff0e723e */ /* 0x000fe400000000ff */
[----:B------:R-:W-:Y:S01]  /*0500*/  IADD3.X R13, PT, PT, R29, UR13, RZ, P0, !PT ;  /* 0x0000000d1d0d7c10 */ /* 0x000fe200087fe4ff */
[----:B------:R0:W-:Y:S01]  /*0510*/  STG.E.U16 desc[UR14][R28.64], R27 ;  /* 0x0000001b1c007986 */ /* 0x0001e2000c10150e */
[----:B------:R-:W-:-:S03]  /*0520*/  ISETP.GE.U32.AND P0, PT, R15, UR16, PT ;  /* 0x000000100f007c0c */ /* 0x000fc6000bf06070 */
[----:B------:R0:W-:Y:S01]  /*0530*/  STG.E.U16 desc[UR14][R12.64], R14 ;  /* 0x0000000e0c007986 */ /* 0x0001e2000c10150e */
[----:B------:R-:W-:-:S13]  /*0540*/  ISETP.GE.U32.AND.EX P0, PT, R17, UR17, PT, P0 ;  /* 0x0000001111007c0c */ /* 0x000fda000bf06100 */
[----:B0-----:R-:W-:Y:S05]  /*0550*/  @!P0 BRA `(.L_x_1) ;  /* 0xfffffffc00208947 */ /* 0x001fea000383ffff */
[----:B------:R-:W-:Y:S05]  /*0560*/  BSYNC.RECONVERGENT B0 ;  /* 0x0000000000007941 */ /* 0x000fea0003800200 */
.L_x_0:
[----:B------:R-:W0:Y:S01]  /*0570*/  LDCU.64 UR10, c[0x0][0x3b8] ;  /* 0x00007700ff0a77ac */ /* 0x000e220008000a00 */
[----:B------:R-:W-:Y:S01]  /*0580*/  BSSY.RECONVERGENT B0, `(.L_x_2) ;  /* 0x0000033000007945 */ /* 0x000fe20003800200 */
[----:B0-----:R-:W-:-:S04]  /*0590*/  UIADD3 UR4, UP0, UPT, UR4, UR10, URZ ;  /* 0x0000000a04047290 */ /* 0x001fc8000ff1e0ff */
[----:B------:R-:W-:-:S12]  /*05a0*/  UIADD3.X UR5, UPT, UPT, UR7, UR11, URZ, UP0, !UPT ;  /* 0x0000000b07057290 */ /* 0x000fd800087fe4ff */
.L_x_3:
[CC--:B------:R-:W-:Y:S02]  /*05b0*/  IMAD R12, R23.reuse, R2.reuse, RZ ;  /* 0x00000002170c7224 */ /* 0x0c0fe400078e02ff */
[----:B------:R-:W-:Y:S02]  /*05c0*/  HFMA2 R19, -RZ, RZ, 0, 0 ;  /* 0x00000000ff137431 */ /* 0x000fe400000001ff */
[----:B------:R-:W-:Y:S02]  /*05d0*/  IMAD R23, R23, UR18, RZ ;  /* 0x0000001217177c24 */ /* 0x000fe4000f8e02ff */
[C---:B------:R-:W-:Y:S02]  /*05e0*/  IMAD R15, R22.reuse, R3, R12 ;  /* 0x00000003160f7224 */ /* 0x040fe400078e020c */
[----:B------:R-:W-:-:S04]  /*05f0*/  IMAD.WIDE.U32 R12, R22, R2, UR4 ;  /* 0x00000004160c7e25 */ /* 0x000fc8000f8e0002 */
[----:B------:R-:W-:Y:S01]  /*0600*/  IMAD.U32 R18, RZ, RZ, UR9 ;  /* 0x00000009ff127e24 */ /* 0x000fe2000f8e00ff */
[----:B------:R-:W-:Y:S01]  /*0610*/  IADD3 R13, PT, PT, R13, R15, RZ ;  /* 0x0000000f0d0d7210 */ /* 0x000fe20007ffe0ff */
[C---:B------:R-:W-:Y:S02]  /*0620*/  IMAD R15, R22.reuse, UR19, R23 ;  /* 0x00000013160f7c24 */ /* 0x040fe4000f8e0217 */
[----:B------:R-:W-:-:S04]  /*0630*/  IMAD.WIDE.U32 R18, R22, UR18, R18 ;  /* 0x0000001216127c25 */ /* 0x000fc8000f8e0012 */
[----:B------:R-:W-:-:S04]  /*0640*/  IMAD.WIDE.U32 R16, R10, UR9, R12 ;  /* 0x000000090a107c25 */ /* 0x000fc8000f8e000c */
[----:B------:R-:W-:Y:S01]  /*0650*/  IMAD.IADD R13, R11, 0x1, R17 ;  /* 0x000000010b0d7824 */ /* 0x000fe200078e0211 */
[----:B------:R-:W-:Y:S01]  /*0660*/  SHF.L.U32 R17, R16, 0x1, RZ ;  /* 0x0000000110117819 */ /* 0x000fe200000006ff */
[----:B------:R-:W-:Y:S01]  /*0670*/  IMAD.IADD R15, R19, 0x1, R15 ;  /* 0x00000001130f7824 */ /* 0x000fe200078e020f */
[----:B------:R-:W-:Y:S02]  /*0680*/  SHF.L.U32 R19, R18, 0x2, RZ ;  /* 0x0000000212137819 */ /* 0x000fe400000006ff */
[----:B------:R-:W-:Y:S02]  /*0690*/  SHF.L.U64.HI R16, R16, 0x1, R13 ;  /* 0x0000000110107819 */ /* 0x000fe4000001020d */
[----:B------:R-:W-:Y:S02]  /*06a0*/  IADD3 R12, P0, PT, R17, R4, RZ ;  /* 0x00000004110c7210 */ /* 0x000fe40007f1e0ff */
[----:B------:R-:W-:Y:S02]  /*06b0*/  SHF.L.U64.HI R24, R18, 0x2, R15 ;  /* 0x0000000212187819 */ /* 0x000fe4000001020f */
[----:B------:R-:W-:Y:S01]  /*06c0*/  IADD3 R14, P1, PT, R12, UR12, RZ ;  /* 0x0000000c0c0e7c10 */ /* 0x000fe2000ff3e0ff */
[----:B------:R-:W-:Y:S01]  /*06d0*/  IMAD.X R13, R16, 0x1, R5, P0 ;  /* 0x00000001100d7824 */ /* 0x000fe200000e0605 */
[----:B------:R-:W-:-:S04]  /*06e0*/  IADD3 R22, P0, PT, R19, R6, RZ ;  /* 0x0000000613167210 */ /* 0x000fc80007f1e0ff */
[----:B------:R-:W-:Y:S01]  /*06f0*/  IADD3.X R15, PT, PT, R13, UR13, RZ, P1, !PT ;  /* 0x0000000d0d0f7c10 */ /* 0x000fe20008ffe4ff */
[----:B------:R-:W2:Y:S01]  /*0700*/  LDG.E.U16 R12, desc[UR14][R12.64] ;  /* 0x0000000e0c0c7981 */ /* 0x000ea2000c1e1500 */
[----:B------:R-:W-:Y:S02]  /*0710*/  IADD3 R18, P1, PT, R19, R8, RZ ;  /* 0x0000000813127210 */ /* 0x000fe40007f3e0ff */
[C---:B------:R-:W-:Y:S01]  /*0720*/  IADD3.X R23, PT, PT, R24.reuse, R7, RZ, P0, !PT ;  /* 0x0000000718177210 */ /* 0x040fe200007fe4ff */
[----:B------:R-:W3:Y:S02]  /*0730*/  LDG.E.U16 R14, desc[UR14][R14.64] ;  /* 0x0000000e0e0e7981 */ /* 0x000ee4000c1e1500 */
[----:B------:R-:W-:Y:S02]  /*0740*/  IMAD.X R19, R24, 0x1, R9, P1 ;  /* 0x0000000118137824 */ /* 0x000fe400008e0609 */
[----:B------:R-:W4:Y:S04]  /*0750*/  LDG.E R22, desc[UR14][R22.64] ;  /* 0x0000000e16167981 */ /* 0x000f28000c1e1900 */
[----:B------:R-:W5:Y:S01]  /*0760*/  LDG.E R18, desc[UR14][R18.64] ;  /* 0x0000000e12127981 */ /* 0x000f62000c1e1900 */
[----:B------:R-:W-:Y:S01]  /*0770*/  IADD3 R24, P0, PT, R17, R20, RZ ;  /* 0x0000001411187210 */ /* 0x000fe20007f1e0ff */
[----:B--2---:R-:W-:-:S02]  /*0780*/  HADD2.F32 R25, -RZ, R12.H0_H0 ;  /* 0x2000000cff197230 */ /* 0x004fc40000004100 */
[----:B---3--:R-:W-:-:S03]  /*0790*/  HADD2.F32 R26, -RZ, R14.H0_H0 ;  /* 0x2000000eff1a7230 */ /* 0x008fc60000004100 */
[CC--:B----4-:R-:W-:Y:S02]  /*07a0*/  FMUL R27, R25.reuse, R22.reuse ;  /* 0x00000016191b7220 */ /* 0x0d0fe40000400000 */
[C---:B------:R-:W-:Y:S02]  /*07b0*/  FMUL R28, R26.reuse, R22 ;  /* 0x000000161a1c7220 */ /* 0x040fe40000400000 */
[-C--:B-----5:R-:W-:Y:S02]  /*07c0*/  FFMA R27, R26, R18.reuse, R27 ;  /* 0x000000121a1b7223 */ /* 0x0a0fe4000000001b */
[----:B------:R-:W-:Y:S01]  /*07d0*/  FFMA R28, R25, R18, -R28 ;  /* 0x00000012191c7223 */ /* 0x000fe2000000081c */
[----:B------:R-:W-:Y:S02]  /*07e0*/  IADD3.X R25, PT, PT, R16, R21, RZ, P0, !PT ;  /* 0x0000001510197210 */ /* 0x000fe400007fe4ff */
[----:B------:R-:W-:Y:S02]  /*07f0*/  IADD3 R12, P0, PT, R24, UR12, RZ ;  /* 0x0000000c180c7c10 */ /* 0x000fe4000ff1e0ff */
[----:B------:R-:W-:Y:S01]  /*0800*/  F2FP.F16.F32.PACK_AB R28, RZ, R28 ;  /* 0x0000001cff1c723e */ /* 0x000fe200000000ff */
[----:B------:R-:W-:Y:S01]  /*0810*/  VIADD R22, R0, UR8 ;  /* 0x0000000800167c36 */ /* 0x000fe20008000000 */
[----:B------:R-:W-:-:S02]  /*0820*/  F2FP.F16.F32.PACK_AB R27, RZ, R27 ;  /* 0x0000001bff1b723e */ /* 0x000fc400000000ff */
[----:B------:R-:W-:Y:S01]  /*0830*/  IADD3.X R13, PT, PT, R25, UR13, RZ, P0, !PT ;  /* 0x0000000d190d7c10 */ /* 0x000fe200087fe4ff */
[----:B------:R0:W-:Y:S01]  /*0840*/  STG.E.U16 desc[UR14][R24.64], R28 ;  /* 0x0000001c18007986 */ /* 0x0001e2000c10150e */
[----:B------:R-:W-:Y:S02]  /*0850*/  ISETP.GE.U32.AND P0, PT, R22, UR16, PT ;  /* 0x0000001016007c0c */ /* 0x000fe4000bf06070 */
[----:B------:R-:W-:Y:S01]  /*0860*/  SHF.R.S32.HI R23, RZ, 0x1f, R22 ;  /* 0x0000001fff177819 */ /* 0x000fe20000011416 */
[----:B------:R0:W-:Y:S03]  /*0870*/  STG.E.U16 desc[UR14][R12.64], R27 ;  /* 0x0000001b0c007986 */ /* 0x0001e6000c10150e */
[----:B------:R-:W-:Y:S02]  /*0880*/  ISETP.GE.U32.AND.EX P0, PT, R23, UR17, PT, P0 ;  /* 0x0000001117007c0c */ /* 0x000fe4000bf06100 */
[----:B------:R-:W-:-:S11]  /*0890*/  MOV R0, R22 ;  /* 0x0000001600007202 */ /* 0x000fd60000000f00 */
[----:B0-----:R-:W-:Y:S05]  /*08a0*/  @!P0 BRA `(.L_x_3) ;  /* 0xfffffffc00408947 */ /* 0x001fea000383ffff */
[----:B------:R-:W-:Y:S05]  /*08b0*/  BSYNC.RECONVERGENT B0 ;  /* 0x0000000000007941 */ /* 0x000fea0003800200 */
.L_x_2:
[----:B------:R-:W-:Y:S05]  /*08c0*/  EXIT ;  /* 0x000000000000794d */ /* 0x000fea0003800000 */
.L_x_4:
[----:B------:R-:W-:-:S00]  /*08d0*/  BRA `(.L_x_4) ;  /* 0xfffffffc00fc7947 */ /* 0x000fc0000383ffff */
[----:B------:R-:W-:-:S00]  /*08e0*/  NOP ;  /* 0x0000000000007918 */ /* 0x000fc00000000000 */
        /* <DEDUP_REMOVED lines=9> */
.L_x_5:


//--------------------- .nv.shared.reserved.0     --------------------------
	.section	.nv.shared.reserved.0,"aw",@nobits
	.weak		__nv_reservedSMEM_offset_0_alias
	.size		__nv_reservedSMEM_offset_0_alias, 0, 64
	.other		__nv_reservedSMEM_offset_0_alias,@"STO_CUDA_RESERVED_SHARED STV_DEFAULT"
__nv_reservedSMEM_offset_0_alias:
	.zero		0
	.zero		64


//--------------------- .nv.constant0.rotary_emb  --------------------------
	.section	.nv.constant0.rotary_emb,"a",@progbits
	.sectionflags	@""
	.align	4
.nv.constant0.rotary_emb:
	.zero		984


//--------------------- SYMBOLS --------------------------

	.type		.nv.reservedSmem.offset0,@object
	.size		.nv.reservedSmem.offset0,0x4
